	.headerflags	@"EF_CUDA_TEXMODE_UNIFIED EF_CUDA_64BIT_ADDRESS EF_CUDA_ACCELERATORS EF_CUDA_SM90 EF_CUDA_VIRTUAL_SM(EF_CUDA_SM90)"
	.elftype	@"ET_EXEC"


//--------------------- .nv.info                  --------------------------
	.section	.nv.info,"",@"SHT_CUDA_INFO"
	.align	4


	//----- nvinfo : EIATTR_REGCOUNT
	.align		4
        /*0000*/ 	.byte	0x04, 0x2f
        /*0002*/ 	.short	(.L_4 - .L_3)
	.align		4
.L_3:
        /*0004*/ 	.word	index@(triton_poi_fused_index_0)
        /*0008*/ 	.word	0x00000018


	//----- nvinfo : EIATTR_MIN_STACK_SIZE
	.align		4
.L_4:
        /*000c*/ 	.byte	0x04, 0x12
        /*000e*/ 	.short	(.L_6 - .L_5)
	.align		4
.L_5:
        /*0010*/ 	.word	index@(triton_poi_fused_index_0)
        /*0014*/ 	.word	0x00000000


	//----- nvinfo : EIATTR_FRAME_SIZE
	.align		4
.L_6:
        /*0018*/ 	.byte	0x04, 0x11
        /*001a*/ 	.short	(.L_8 - .L_7)
	.align		4
.L_7:
        /*001c*/ 	.word	index@(triton_poi_fused_index_0)
        /*0020*/ 	.word	0x00000000


	//----- nvinfo : EIATTR_MIN_STACK_SIZE
	.align		4
.L_8:
        /*0024*/ 	.byte	0x04, 0x12
        /*0026*/ 	.short	(.L_10 - .L_9)
	.align		4
.L_9:
        /*0028*/ 	.word	index@(triton_poi_fused_index_0)
        /*002c*/ 	.word	0x00000000
.L_10:


//--------------------- .nv.info.triton_poi_fused_index_0 --------------------------
	.section	.nv.info.triton_poi_fused_index_0,"",@"SHT_CUDA_INFO"
	.sectionflags	@""
	.align	4


	//----- nvinfo : EIATTR_CUDA_API_VERSION
	.align		4
        /*0000*/ 	.byte	0x04, 0x37
        /*0002*/ 	.short	(.L_12 - .L_11)
.L_11:
        /*0004*/ 	.word	0x0000007c


	//----- nvinfo : EIATTR_KPARAM_INFO
	.align		4
.L_12:
        /*0008*/ 	.byte	0x04, 0x17
        /*000a*/ 	.short	(.L_14 - .L_13)
.L_13:
        /*000c*/ 	.word	0x00000000
        /*0010*/ 	.short	0x0003
        /*0012*/ 	.short	0x0018
        /*0014*/ 	.byte	0x00, 0xf0, 0x11, 0x00


	//----- nvinfo : EIATTR_KPARAM_INFO
	.align		4
.L_14:
        /*0018*/ 	.byte	0x04, 0x17
        /*001a*/ 	.short	(.L_16 - .L_15)
.L_15:
        /*001c*/ 	.word	0x00000000
        /*0020*/ 	.short	0x0002
        /*0022*/ 	.short	0x0010
        /*0024*/ 	.byte	0x00, 0xf4, 0x21, 0x00


	//----- nvinfo : EIATTR_KPARAM_INFO
	.align		4
.L_16:
        /*0028*/ 	.byte	0x04, 0x17
        /*002a*/ 	.short	(.L_18 - .L_17)
.L_17:
        /*002c*/ 	.word	0x00000000
        /*0030*/ 	.short	0x0001
        /*0032*/ 	.short	0x0008
        /*0034*/ 	.byte	0x00, 0xf4, 0x21, 0x00


	//----- nvinfo : EIATTR_KPARAM_INFO
	.align		4
.L_18:
        /*0038*/ 	.byte	0x04, 0x17
        /*003a*/ 	.short	(.L_20 - .L_19)
.L_19:
        /*003c*/ 	.word	0x00000000
        /*0040*/ 	.short	0x0000
        /*0042*/ 	.short	0x0000
        /*0044*/ 	.byte	0x00, 0xf4, 0x21, 0x00


	//----- nvinfo : EIATTR_SPARSE_MMA_MASK
	.align		4
.L_20:
        /*0048*/ 	.byte	0x03, 0x50
        /*004a*/ 	.short	0x0000


	//----- nvinfo : EIATTR_MAXREG_COUNT
	.align		4
        /*004c*/ 	.byte	0x03, 0x1b
        /*004e*/ 	.short	0x00ff


	//----- nvinfo : EIATTR_EXTERNS
	.align		4
        /*0050*/ 	.byte	0x04, 0x0f
        /*0052*/ 	.short	(.L_22 - .L_21)


	//   ....[0]....
	.align		4
.L_21:
        /*0054*/ 	.word	index@(__assertfail)


	//----- nvinfo : EIATTR_SYSCALL_OFFSETS
	.align		4
.L_22:
        /*0058*/ 	.byte	0x04, 0x46
        /*005a*/ 	.short	(.L_24 - .L_23)


	//   ....[0]....
.L_23:
        /*005c*/ 	.word	0x00000290


	//----- nvinfo : EIATTR_EXIT_INSTR_OFFSETS
	.align		4
.L_24:
        /*0060*/ 	.byte	0x04, 0x1c
        /*0062*/ 	.short	(.L_26 - .L_25)


	//   ....[0]....
.L_25:
        /*0064*/ 	.word	0x00000370


	//   ....[1]....
        /*0068*/ 	.word	0x00000390


	//----- nvinfo : EIATTR_REQNTID
	.align		4
.L_26:
        /*006c*/ 	.byte	0x04, 0x10
        /*006e*/ 	.short	(.L_28 - .L_27)
.L_27:
        /*0070*/ 	.word	0x00000020
        /*0074*/ 	.word	0x00000001
        /*0078*/ 	.word	0x00000001


	//----- nvinfo : EIATTR_CRS_STACK_SIZE
	.align		4
.L_28:
        /*007c*/ 	.byte	0x04, 0x1e
        /*007e*/ 	.short	(.L_30 - .L_29)
.L_29:
        /*0080*/ 	.word	0x00000000


	//----- nvinfo : EIATTR_CBANK_PARAM_SIZE
	.align		4
.L_30:
        /*0084*/ 	.byte	0x03, 0x19
        /*0086*/ 	.short	0x001c


	//----- nvinfo : EIATTR_PARAM_CBANK
	.align		4
        /*0088*/ 	.byte	0x04, 0x0a
        /*008a*/ 	.short	(.L_32 - .L_31)
	.align		4
.L_31:
        /*008c*/ 	.word	index@(.nv.constant0.triton_poi_fused_index_0)
        /*0090*/ 	.short	0x0210
        /*0092*/ 	.short	0x001c


	//----- nvinfo : EIATTR_SW_WAR
	.align		4
.L_32:
        /*0094*/ 	.byte	0x04, 0x36
        /*0096*/ 	.short	(.L_34 - .L_33)
.L_33:
        /*0098*/ 	.word	0x00000008
.L_34:


//--------------------- .nv.callgraph             --------------------------
	.section	.nv.callgraph,"",@"SHT_CUDA_CALLGRAPH"
	.align	4
	.sectionentsize	8
	.align		4
        /*0000*/ 	.word	0x00000000
	.align		4
        /*0004*/ 	.word	0xffffffff
	.align		4
        /*0008*/ 	.word	index@(triton_poi_fused_index_0)
	.align		4
        /*000c*/ 	.word	index@(__assertfail)
	.align		4
        /*0010*/ 	.word	0x00000000
	.align		4
        /*0014*/ 	.word	0xfffffffe
	.align		4
        /*0018*/ 	.word	0x00000000
	.align		4
        /*001c*/ 	.word	0xfffffffd
	.align		4
        /*0020*/ 	.word	0x00000000
	.align		4
        /*0024*/ 	.word	0xfffffffc


//--------------------- .nv.constant4             --------------------------
	.section	.nv.constant4,"a",@progbits
	.align	8
	.align		8
.nv.constant4:
        /*0000*/ 	.dword	__assertfail
	.align		8
        /*0008*/ 	.dword	assertFunc_0
	.align		8
        /*0010*/ 	.dword	assertFile_0
	.align		8
        /*0018*/ 	.dword	assertMessage_0


//--------------------- .text.triton_poi_fused_index_0 --------------------------
	.section	.text.triton_poi_fused_index_0,"ax",@progbits
	.sectionflags	@"SHF_BARRIERS=1"
	.align	128
        .global         triton_poi_fused_index_0
        .type           triton_poi_fused_index_0,@function
        .size           triton_poi_fused_index_0,(.L_x_4 - triton_poi_fused_index_0)
        .other          triton_poi_fused_index_0,@"STO_CUDA_ENTRY STV_DEFAULT"
triton_poi_fused_index_0:
.text.triton_poi_fused_index_0:
[----:B------:R-:W0:Y:S02]  /*0000*/  LDC R1, c[0x0][0x28] ;  /* 0x00000a00ff017b82 */ /* 0x000e240000000800 */
[----:B------:R-:W1:Y:S01]  /*0010*/  S2R R17, SR_TID.X ;  /* 0x0000000000117919 */ /* 0x000e620000002100 */
[----:B------:R-:W-:Y:S01]  /*0020*/  ULDC.64 UR4, c[0x0][0x208] ;  /* 0x0000820000047ab9 */ /* 0x000fe20000000a00 */
[----:B------:R-:W-:Y:S01]  /*0030*/  BSSY B0, `(.L_x_0) ;  /* 0x000000d000007945 */ /* 0x000fe20003800000 */
[----:B------:R-:W-:Y:S01]  /*0040*/  CS2R R2, SRZ ;  /* 0x0000000000027805 */ /* 0x000fe2000001ff00 */
[----:B------:R-:W2:Y:S01]  /*0050*/  S2R R9, SR_CTAID.X ;  /* 0x0000000000097919 */ /* 0x000ea20000002500 */
[----:B-1----:R-:W-:-:S05]  /*0060*/  LOP3.LUT R0, R17, 0xf, RZ, 0xc0, !PT ;  /* 0x0000000f11007812 */ /* 0x002fca00078ec0ff */
[----:B--2---:R-:W-:-:S05]  /*0070*/  IMAD R9, R9, 0x10, R0 ;  /* 0x0000001009097824 */ /* 0x004fca00078e0200 */
[----:B------:R-:W-:Y:S02]  /*0080*/  ISETP.GE.AND P1, PT, R9, 0x10, PT ;  /* 0x000000100900780c */ /* 0x000fe40003f26270 */
[----:B------:R-:W-:-:S04]  /*0090*/  SHF.R.S32.HI R0, RZ, 0x1f, R9 ;  /* 0x0000001fff007819 */ /* 0x000fc80000011409 */
[----:B------:R-:W-:-:S04]  /*00a0*/  LEA.HI R0, R0, R9, RZ, 0x2 ;  /* 0x0000000900007211 */ /* 0x000fc800078f10ff */
[----:B------:R-:W-:-:S03]  /*00b0*/  SHF.R.S32.HI R14, RZ, 0x2, R0 ;  /* 0x00000002ff0e7819 */ /* 0x000fc60000011400 */
[----:B------:R-:W-:Y:S05]  /*00c0*/  @P1 BRA `(.L_x_1) ;  /* 0x00000000000c1947 */ /* 0x000fea0003800000 */
[----:B------:R-:W1:Y:S02]  /*00d0*/  LDC.64 R2, c[0x0][0x210] ;  /* 0x00008400ff027b82 */ /* 0x000e640000000a00 */
[----:B-1----:R-:W-:-:S06]  /*00e0*/  IMAD.WIDE R2, R14, 0x8, R2 ;  /* 0x000000080e027825 */ /* 0x002fcc00078e0202 */
[----:B------:R-:W5:Y:S02]  /*00f0*/  LDG.E.EL.64 R2, desc[UR4][R2.64] ;  /* 0x0000000402027981 */ /* 0x000f64000c2e1b00 */
.L_x_1:
[----:B------:R-:W-:Y:S05]  /*0100*/  BSYNC B0 ;  /* 0x0000000000007941 */ /* 0x000fea0003800000 */
.L_x_0:
[----:B-----5:R-:W-:Y:S02]  /*0110*/  IADD3 R5, P2, R2, 0x12c, RZ ;  /* 0x0000012c02057810 */ /* 0x020fe40007f5e0ff */
[----:B------:R-:W-:-:S03]  /*0120*/  ISETP.GE.AND P0, PT, R3, RZ, PT ;  /* 0x000000ff0300720c */ /* 0x000fc60003f06270 */
[----:B------:R-:W-:Y:S01]  /*0130*/  IMAD.X R7, RZ, RZ, R3, P2 ;  /* 0x000000ffff077224 */ /* 0x000fe200010e0603 */
[----:B------:R-:W-:-:S04]  /*0140*/  SEL R15, R5, R2, !P0 ;  /* 0x00000002050f7207 */ /* 0x000fc80004000000 */
[----:B------:R-:W-:Y:S02]  /*0150*/  SEL R16, R7, R3, !P0 ;  /* 0x0000000307107207 */ /* 0x000fe40004000000 */
[----:B------:R-:W-:-:S04]  /*0160*/  ISETP.GE.U32.AND P0, PT, R15, 0x12c, PT ;  /* 0x0000012c0f00780c */ /* 0x000fc80003f06070 */
[----:B------:R-:W-:-:S04]  /*0170*/  ISETP.GE.U32.AND.EX P0, PT, R16, RZ, PT, P0 ;  /* 0x000000ff1000720c */ /* 0x000fc80003f06100 */
[----:B------:R-:W-:-:S13]  /*0180*/  ISETP.GT.OR P0, PT, R9, 0xf, !P0 ;  /* 0x0000000f0900780c */ /* 0x000fda0004704670 */
[----:B------:R-:W-:Y:S05]  /*0190*/  @P0 BRA `(.L_x_2) ;  /* 0x0000000000400947 */ /* 0x000fea0003800000 */
[----:B------:R-:W-:Y:S01]  /*01a0*/  MOV R0, 0x0 ;  /* 0x0000000000007802 */ /* 0x000fe20000000f00 */
[----:B------:R-:W-:Y:S01]  /*01b0*/  ULDC.64 UR6, c[0x4][0x18] ;  /* 0x0100060000067ab9 */ /* 0x000fe20000000a00 */
[----:B------:R-:W-:Y:S01]  /*01c0*/  ULDC.64 UR8, c[0x4][0x8] ;  /* 0x0100020000087ab9 */ /* 0x000fe20000000a00 */
[----:B------:R-:W-:Y:S01]  /*01d0*/  IMAD.U32 R4, RZ, RZ, UR6 ;  /* 0x00000006ff047e24 */ /* 0x000fe2000f8e00ff */
[----:B------:R1:W2:Y:S01]  /*01e0*/  LDC.64 R2, c[0x4][R0] ;  /* 0x0100000000027b82 */ /* 0x0002a20000000a00 */
[----:B------:R-:W-:Y:S01]  /*01f0*/  IMAD.U32 R5, RZ, RZ, UR7 ;  /* 0x00000007ff057e24 */ /* 0x000fe2000f8e00ff */
[----:B------:R-:W-:Y:S01]  /*0200*/  ULDC.64 UR6, c[0x4][0x10] ;  /* 0x0100040000067ab9 */ /* 0x000fe20000000a00 */
[----:B-1----:R-:W-:-:S07]  /*0210*/  IMAD.U32 R10, RZ, RZ, UR8 ;  /* 0x00000008ff0a7e24 */ /* 0x002fce000f8e00ff */
[----:B------:R-:W-:Y:S01]  /*0220*/  LEPC R20, `(.L_x_2) ;  /* 0x000000007014794e */ /* 0x000fe20000000000 */
[----:B------:R-:W-:Y:S02]  /*0230*/  IMAD.U32 R6, RZ, RZ, UR6 ;  /* 0x00000006ff067e24 */ /* 0x000fe4000f8e00ff */
[----:B------:R-:W-:Y:S02]  /*0240*/  IMAD.U32 R7, RZ, RZ, UR7 ;  /* 0x00000007ff077e24 */ /* 0x000fe4000f8e00ff */
[----:B------:R-:W-:Y:S02]  /*0250*/  IMAD.U32 R11, RZ, RZ, UR9 ;  /* 0x00000009ff0b7e24 */ /* 0x000fe4000f8e00ff */
[----:B------:R-:W-:Y:S02]  /*0260*/  IMAD.MOV.U32 R8, RZ, RZ, 0x20 ;  /* 0x00000020ff087424 */ /* 0x000fe400078e00ff */
[----:B------:R-:W-:Y:S02]  /*0270*/  IMAD.MOV.U32 R12, RZ, RZ, 0x1 ;  /* 0x00000001ff0c7424 */ /* 0x000fe400078e00ff */
[----:B------:R-:W-:-:S07]  /*0280*/  IMAD.MOV.U32 R13, RZ, RZ, RZ ;  /* 0x000000ffff0d7224 */ /* 0x000fce00078e00ff */
[----:B0-2---:R-:W-:Y:S05]  /*0290*/  CALL.ABS.NOINC R2 ;  /* 0x0000000002007343 */ /* 0x005fea0003c00000 */
.L_x_2:
[----:B------:R-:W-:Y:S05]  /*02a0*/  WARPSYNC.ALL ;  /* 0x0000000000007948 */ /* 0x000fea0003800000 */
[----:B------:R-:W-:Y:S01]  /*02b0*/  BAR.SYNC.DEFER_BLOCKING 0x0 ;  /* 0x0000000000007b1d */ /* 0x000fe20000010000 */
[----:B------:R-:W-:Y:S02]  /*02c0*/  IMAD R5, R14, -0x4, R9 ;  /* 0xfffffffc0e057824 */ /* 0x000fe400078e0209 */
[----:B------:R-:W-:-:S03]  /*02d0*/  IMAD.MOV.U32 R7, RZ, RZ, RZ ;  /* 0x000000ffff077224 */ /* 0x000fc600078e00ff */
[----:B------:R-:W-:Y:S02]  /*02e0*/  ULDC.64 UR6, c[0x0][0x218] ;  /* 0x0000860000067ab9 */ /* 0x000fe40000000a00 */
[----:B------:R-:W-:-:S04]  /*02f0*/  LEA R2, P0, R15, UR6, 0x4 ;  /* 0x000000060f027c11 */ /* 0x000fc8000f8020ff */
[----:B------:R-:W-:-:S03]  /*0300*/  LEA.HI.X R3, R15, UR7, R16, 0x4, P0 ;  /* 0x000000070f037c11 */ /* 0x000fc600080f2410 */
[----:B------:R-:W-:-:S03]  /*0310*/  IMAD.WIDE R4, R5, 0x4, R2 ;  /* 0x0000000405047825 */ /* 0x000fc600078e0202 */
[----:B------:R-:W1:Y:S02]  /*0320*/  LDC.64 R2, c[0x0][0x220] ;  /* 0x00008800ff027b82 */ /* 0x000e640000000a00 */
[----:B------:R2:W5:Y:S01]  /*0330*/  @!P1 LDG.E R7, desc[UR4][R4.64] ;  /* 0x0000000404079981 */ /* 0x000562000c1e1900 */
[----:B------:R-:W-:-:S04]  /*0340*/  LOP3.LUT P0, RZ, R17, 0x10, RZ, 0xc0, !PT ;  /* 0x0000001011ff7812 */ /* 0x000fc8000780c0ff */
[C---:B------:R-:W-:Y:S01]  /*0350*/  ISETP.LT.AND P0, PT, R9.reuse, 0x10, !P0 ;  /* 0x000000100900780c */ /* 0x040fe20004701270 */
[----:B-1----:R-:W-:-:S12]  /*0360*/  IMAD.WIDE R2, R9, 0x4, R2 ;  /* 0x0000000409027825 */ /* 0x002fd800078e0202 */
[----:B--2---:R-:W-:Y:S05]  /*0370*/  @!P0 EXIT ;  /* 0x000000000000894d */ /* 0x004fea0003800000 */
[----:B-----5:R-:W-:Y:S01]  /*0380*/  STG.E desc[UR4][R2.64], R7 ;  /* 0x0000000702007986 */ /* 0x020fe2000c101904 */
[----:B------:R-:W-:Y:S05]  /*0390*/  EXIT ;  /* 0x000000000000794d */ /* 0x000fea0003800000 */
.L_x_3:
[----:B------:R-:W-:-:S00]  /*03a0*/  BRA `(.L_x_3) ;  /* 0xfffffffc00fc7947 */ /* 0x000fc0000383ffff */
[----:B------:R-:W-:-:S00]  /*03b0*/  NOP ;  /* 0x0000000000007918 */ /* 0x000fc00000000000 */
        /* <DEDUP_REMOVED lines=12> */
.L_x_4:


//--------------------- .nv.global.init           --------------------------
	.section	.nv.global.init,"aw",@progbits
.nv.global.init:
	.type		assertFunc_0,@object
	.size		assertFunc_0,(assertMessage_0 - assertFunc_0)
assertFunc_0:
        /*0000*/ 	.byte	0x75, 0x6e, 0x6b, 0x6e, 0x6f, 0x77, 0x6e, 0x00
	.type		assertMessage_0,@object
	.size		assertMessage_0,(assertFile_0 - assertMessage_0)
assertMessage_0:
        /*0008*/ 	.byte	0x69, 0x6e, 0x64, 0x65, 0x78, 0x20, 0x6f, 0x75, 0x74, 0x20, 0x6f, 0x66, 0x20, 0x62, 0x6f, 0x75
        /*0018*/ 	.byte	0x6e, 0x64, 0x73, 0x3a, 0x20, 0x30, 0x20, 0x3c, 0x3d, 0x20, 0x74, 0x6d, 0x70, 0x34, 0x20, 0x3c
        /*0028*/ 	.byte	0x20, 0x33, 0x30, 0x30, 0x00
	.type		assertFile_0,@object
	.size		assertFile_0,(.L_1 - assertFile_0)
assertFile_0:
        /*002d*/ 	.byte	0x69, 0x6e, 0x64, 0x75, 0x63, 0x74, 0x6f, 0x72, 0x5f, 0x63, 0x61, 0x63, 0x68, 0x65, 0x2f, 0x62
        /*003d*/ 	.byte	0x35, 0x2f, 0x63, 0x62, 0x35, 0x76, 0x73, 0x6a, 0x70, 0x71, 0x73, 0x68, 0x32, 0x66, 0x61, 0x6b
        /*004d*/ 	.byte	0x6f, 0x74, 0x62, 0x79, 0x74, 0x6f, 0x75, 0x63, 0x61, 0x73, 0x7a, 0x6a, 0x78, 0x6d, 0x34, 0x71
        /*005d*/ 	.byte	0x66, 0x74, 0x71, 0x77, 0x34, 0x67, 0x65, 0x74, 0x37, 0x70, 0x79, 0x74, 0x6d, 0x79, 0x79, 0x62
        /*006d*/ 	.byte	0x36, 0x74, 0x7a, 0x6e, 0x32, 0x69, 0x2e, 0x70, 0x79, 0x00
.L_1:


//--------------------- .nv.constant0.triton_poi_fused_index_0 --------------------------
	.section	.nv.constant0.triton_poi_fused_index_0,"a",@progbits
	.sectionflags	@""
	.align	4
.nv.constant0.triton_poi_fused_index_0:
	.zero		556


//--------------------- SYMBOLS --------------------------

	.type		__assertfail,@function
